	.headerflags	@"EF_CUDA_TEXMODE_UNIFIED EF_CUDA_64BIT_ADDRESS EF_CUDA_ACCELERATORS EF_CUDA_SM90 EF_CUDA_VIRTUAL_SM(EF_CUDA_SM90)"
	.elftype	@"ET_EXEC"


//--------------------- .nv.info                  --------------------------
	.section	.nv.info,"",@"SHT_CUDA_INFO"
	.align	4


	//----- nvinfo : EIATTR_REGCOUNT
	.align		4
        /*0000*/ 	.byte	0x04, 0x2f
        /*0002*/ 	.short	(.L_1 - .L_0)
	.align		4
.L_0:
        /*0004*/ 	.word	index@(triton_poi_fused_0)
        /*0008*/ 	.word	0x00000020


	//----- nvinfo : EIATTR_MIN_STACK_SIZE
	.align		4
.L_1:
        /*000c*/ 	.byte	0x04, 0x12
        /*000e*/ 	.short	(.L_3 - .L_2)
	.align		4
.L_2:
        /*0010*/ 	.word	index@(triton_poi_fused_0)
        /*0014*/ 	.word	0x00000000


	//----- nvinfo : EIATTR_FRAME_SIZE
	.align		4
.L_3:
        /*0018*/ 	.byte	0x04, 0x11
        /*001a*/ 	.short	(.L_5 - .L_4)
	.align		4
.L_4:
        /*001c*/ 	.word	index@(triton_poi_fused_0)
        /*0020*/ 	.word	0x00000000


	//----- nvinfo : EIATTR_MIN_STACK_SIZE
	.align		4
.L_5:
        /*0024*/ 	.byte	0x04, 0x12
        /*0026*/ 	.short	(.L_7 - .L_6)
	.align		4
.L_6:
        /*0028*/ 	.word	index@(triton_poi_fused_0)
        /*002c*/ 	.word	0x00000000
.L_7:


//--------------------- .nv.info.triton_poi_fused_0 --------------------------
	.section	.nv.info.triton_poi_fused_0,"",@"SHT_CUDA_INFO"
	.sectionflags	@""
	.align	4


	//----- nvinfo : EIATTR_CUDA_API_VERSION
	.align		4
        /*0000*/ 	.byte	0x04, 0x37
        /*0002*/ 	.short	(.L_9 - .L_8)
.L_8:
        /*0004*/ 	.word	0x0000007c


	//----- nvinfo : EIATTR_KPARAM_INFO
	.align		4
.L_9:
        /*0008*/ 	.byte	0x04, 0x17
        /*000a*/ 	.short	(.L_11 - .L_10)
.L_10:
        /*000c*/ 	.word	0x00000000
        /*0010*/ 	.short	0x0003
        /*0012*/ 	.short	0x0014
        /*0014*/ 	.byte	0x00, 0xf0, 0x11, 0x00


	//----- nvinfo : EIATTR_KPARAM_INFO
	.align		4
.L_11:
        /*0018*/ 	.byte	0x04, 0x17
        /*001a*/ 	.short	(.L_13 - .L_12)
.L_12:
        /*001c*/ 	.word	0x00000000
        /*0020*/ 	.short	0x0002
        /*0022*/ 	.short	0x0010
        /*0024*/ 	.byte	0x00, 0xf0, 0x11, 0x00


	//----- nvinfo : EIATTR_KPARAM_INFO
	.align		4
.L_13:
        /*0028*/ 	.byte	0x04, 0x17
        /*002a*/ 	.short	(.L_15 - .L_14)
.L_14:
        /*002c*/ 	.word	0x00000000
        /*0030*/ 	.short	0x0001
        /*0032*/ 	.short	0x0008
        /*0034*/ 	.byte	0x00, 0xf4, 0x21, 0x00


	//----- nvinfo : EIATTR_KPARAM_INFO
	.align		4
.L_15:
        /*0038*/ 	.byte	0x04, 0x17
        /*003a*/ 	.short	(.L_17 - .L_16)
.L_16:
        /*003c*/ 	.word	0x00000000
        /*0040*/ 	.short	0x0000
        /*0042*/ 	.short	0x0000
        /*0044*/ 	.byte	0x00, 0xf4, 0x21, 0x00


	//----- nvinfo : EIATTR_SPARSE_MMA_MASK
	.align		4
.L_17:
        /*0048*/ 	.byte	0x03, 0x50
        /*004a*/ 	.short	0x0000


	//----- nvinfo : EIATTR_MAXREG_COUNT
	.align		4
        /*004c*/ 	.byte	0x03, 0x1b
        /*004e*/ 	.short	0x00ff


	//----- nvinfo : EIATTR_EXIT_INSTR_OFFSETS
	.align		4
        /*0050*/ 	.byte	0x04, 0x1c
        /*0052*/ 	.short	(.L_19 - .L_18)


	//   ....[0]....
.L_18:
        /*0054*/ 	.word	0x00000770


	//   ....[1]....
        /*0058*/ 	.word	0x00000790


	//----- nvinfo : EIATTR_REQNTID
	.align		4
.L_19:
        /*005c*/ 	.byte	0x04, 0x10
        /*005e*/ 	.short	(.L_21 - .L_20)
.L_20:
        /*0060*/ 	.word	0x00000080
        /*0064*/ 	.word	0x00000001
        /*0068*/ 	.word	0x00000001


	//----- nvinfo : EIATTR_CBANK_PARAM_SIZE
	.align		4
.L_21:
        /*006c*/ 	.byte	0x03, 0x19
        /*006e*/ 	.short	0x0018


	//----- nvinfo : EIATTR_PARAM_CBANK
	.align		4
        /*0070*/ 	.byte	0x04, 0x0a
        /*0072*/ 	.short	(.L_23 - .L_22)
	.align		4
.L_22:
        /*0074*/ 	.word	index@(.nv.constant0.triton_poi_fused_0)
        /*0078*/ 	.short	0x0210
        /*007a*/ 	.short	0x0018


	//----- nvinfo : EIATTR_SW_WAR
	.align		4
.L_23:
        /*007c*/ 	.byte	0x04, 0x36
        /*007e*/ 	.short	(.L_25 - .L_24)
.L_24:
        /*0080*/ 	.word	0x00000008
.L_25:


//--------------------- .nv.callgraph             --------------------------
	.section	.nv.callgraph,"",@"SHT_CUDA_CALLGRAPH"
	.align	4
	.sectionentsize	8
	.align		4
        /*0000*/ 	.word	0x00000000
	.align		4
        /*0004*/ 	.word	0xffffffff
	.align		4
        /*0008*/ 	.word	0x00000000
	.align		4
        /*000c*/ 	.word	0xfffffffe
	.align		4
        /*0010*/ 	.word	0x00000000
	.align		4
        /*0014*/ 	.word	0xfffffffd
	.align		4
        /*0018*/ 	.word	0x00000000
	.align		4
        /*001c*/ 	.word	0xfffffffc


//--------------------- .text.triton_poi_fused_0  --------------------------
	.section	.text.triton_poi_fused_0,"ax",@progbits
	.align	128
        .global         triton_poi_fused_0
        .type           triton_poi_fused_0,@function
        .size           triton_poi_fused_0,(.L_x_1 - triton_poi_fused_0)
        .other          triton_poi_fused_0,@"STO_CUDA_ENTRY STV_DEFAULT"
triton_poi_fused_0:
.text.triton_poi_fused_0:
[----:B------:R-:W0:Y:S01]  /*0000*/  LDC R1, c[0x0][0x28] ;  /* 0x00000a00ff017b82 */ /* 0x000e220000000800 */
[----:B------:R-:W1:Y:S07]  /*0010*/  S2R R10, SR_TID.X ;  /* 0x00000000000a7919 */ /* 0x000e6e0000002100 */
[----:B------:R-:W2:Y:S01]  /*0020*/  S2UR UR4, SR_CTAID.Y ;  /* 0x00000000000479c3 */ /* 0x000ea20000002600 */
[----:B------:R-:W-:Y:S01]  /*0030*/  HFMA2.MMA R0, -RZ, RZ, 0, 0 ;  /* 0x00000000ff007435 */ /* 0x000fe200000001ff */
[----:B------:R-:W3:Y:S06]  /*0040*/  S2R R3, SR_CTAID.X ;  /* 0x0000000000037919 */ /* 0x000eec0000002500 */
[----:B------:R-:W4:Y:S01]  /*0050*/  LDC.64 R12, c[0x0][0x210] ;  /* 0x00008400ff0c7b82 */ /* 0x000f220000000a00 */
[----:B--2---:R-:W-:Y:S01]  /*0060*/  USHF.L.U32 UR4, UR4, 0x5, URZ ;  /* 0x0000000504047899 */ /* 0x004fe2000800063f */
[----:B-1----:R-:W-:-:S02]  /*0070*/  SHF.R.U32.HI R19, RZ, 0x5, R10 ;  /* 0x00000005ff137819 */ /* 0x002fc4000001160a */
[----:B------:R-:W-:Y:S02]  /*0080*/  LOP3.LUT R10, R10, 0x1f, RZ, 0xc0, !PT ;  /* 0x0000001f0a0a7812 */ /* 0x000fe400078ec0ff */
[----:B------:R-:W-:Y:S02]  /*0090*/  SGXT.U32 R19, R19, 0x2 ;  /* 0x000000021313781a */ /* 0x000fe40000000000 */
[----:B---3--:R-:W-:Y:S02]  /*00a0*/  LEA R10, R3, R10, 0x5 ;  /* 0x0000000a030a7211 */ /* 0x008fe400078e28ff */
[----:B------:R-:W-:Y:S01]  /*00b0*/  LOP3.LUT R19, R19, UR4, RZ, 0xfc, !PT ;  /* 0x0000000413137c12 */ /* 0x000fe2000f8efcff */
[----:B------:R-:W-:Y:S01]  /*00c0*/  ULDC.64 UR4, c[0x0][0x208] ;  /* 0x0000820000047ab9 */ /* 0x000fe20000000a00 */
[----:B------:R-:W-:-:S03]  /*00d0*/  ISETP.GE.AND P0, PT, R10, 0x31, PT ;  /* 0x000000310a00780c */ /* 0x000fc60003f06270 */
[C---:B------:R-:W-:Y:S01]  /*00e0*/  IMAD R21, R19.reuse, 0x31, R10 ;  /* 0x0000003113157824 */ /* 0x040fe200078e020a */
[----:B------:R-:W-:-:S03]  /*00f0*/  ISETP.LT.AND P1, PT, R19, 0x48, !P0 ;  /* 0x000000481300780c */ /* 0x000fc60004721270 */
[----:B----4-:R-:W-:Y:S01]  /*0100*/  IMAD.WIDE R14, R21, 0x4, R12 ;  /* 0x00000004150e7825 */ /* 0x010fe200078e020c */
[C---:B------:R-:W-:Y:S02]  /*0110*/  LOP3.LUT R4, R19.reuse, 0x4, RZ, 0xfc, !PT ;  /* 0x0000000413047812 */ /* 0x040fe400078efcff */
[C---:B------:R-:W-:Y:S02]  /*0120*/  LOP3.LUT R11, R19.reuse, 0xc, RZ, 0xfc, !PT ;  /* 0x0000000c130b7812 */ /* 0x040fe400078efcff */
[C---:B------:R-:W-:Y:S02]  /*0130*/  LOP3.LUT R2, R19.reuse, 0x10, RZ, 0xfc, !PT ;  /* 0x0000001013027812 */ /* 0x040fe400078efcff */
[----:B------:R-:W-:Y:S02]  /*0140*/  LOP3.LUT R9, R19, 0x8, RZ, 0xfc, !PT ;  /* 0x0000000813097812 */ /* 0x000fe400078efcff */
[----:B------:R-:W-:Y:S01]  /*0150*/  IADD3 R29, R21, 0xc4, RZ ;  /* 0x000000c4151d7810 */ /* 0x000fe20007ffe0ff */
[----:B------:R1:W2:Y:S01]  /*0160*/  @P1 LDG.E.EL R0, desc[UR4][R14.64] ;  /* 0x000000040e001981 */ /* 0x0002a2000c2e1900 */
[----:B------:R-:W-:-:S02]  /*0170*/  ISETP.LT.AND P6, PT, R4, 0x48, !P0 ;  /* 0x000000480400780c */ /* 0x000fc400047c1270 */
[----:B------:R-:W-:Y:S02]  /*0180*/  ISETP.LT.AND P4, PT, R11, 0x48, !P0 ;  /* 0x000000480b00780c */ /* 0x000fe40004781270 */
[----:B------:R-:W-:Y:S02]  /*0190*/  ISETP.LT.AND P3, PT, R2, 0x48, !P0 ;  /* 0x000000480200780c */ /* 0x000fe40004761270 */
[----:B------:R-:W-:Y:S01]  /*01a0*/  LOP3.LUT R22, R19, 0x14, RZ, 0xfc, !PT ;  /* 0x0000001413167812 */ /* 0x000fe200078efcff */
[----:B------:R-:W-:Y:S01]  /*01b0*/  HFMA2.MMA R5, -RZ, RZ, 0, 0 ;  /* 0x00000000ff057435 */ /* 0x000fe200000001ff */
[----:B------:R-:W-:Y:S01]  /*01c0*/  MOV R8, RZ ;  /* 0x000000ff00087202 */ /* 0x000fe20000000f00 */
[----:B------:R-:W-:Y:S01]  /*01d0*/  IMAD.WIDE R28, R29, 0x4, R12 ;  /* 0x000000041d1c7825 */ /* 0x000fe200078e020c */
[----:B------:R-:W-:Y:S02]  /*01e0*/  ISETP.LT.AND P5, PT, R9, 0x48, !P0 ;  /* 0x000000480900780c */ /* 0x000fe400047a1270 */
[----:B-1----:R-:W-:-:S02]  /*01f0*/  IADD3 R15, R21, 0x24c, RZ ;  /* 0x0000024c150f7810 */ /* 0x002fc40007ffe0ff */
[----:B------:R-:W-:Y:S02]  /*0200*/  LOP3.LUT R24, R19, 0x18, RZ, 0xfc, !PT ;  /* 0x0000001813187812 */ /* 0x000fe400078efcff */
[----:B------:R-:W-:Y:S02]  /*0210*/  CS2R R6, SRZ ;  /* 0x0000000000067805 */ /* 0x000fe4000001ff00 */
[----:B------:R-:W-:Y:S02]  /*0220*/  IADD3 R17, R21, 0x310, RZ ;  /* 0x0000031015117810 */ /* 0x000fe40007ffe0ff */
[----:B------:R-:W-:Y:S02]  /*0230*/  P2R R18, PR, RZ, 0x2 ;  /* 0x00000002ff127803 */ /* 0x000fe40000000000 */
[----:B------:R-:W-:Y:S02]  /*0240*/  IADD3 R27, R21, 0x188, RZ ;  /* 0x00000188151b7810 */ /* 0x000fe40007ffe0ff */
[----:B------:R-:W-:Y:S01]  /*0250*/  ISETP.LT.AND P2, PT, R22, 0x48, !P0 ;  /* 0x000000481600780c */ /* 0x000fe20004741270 */
[--C-:B------:R-:W-:Y:S01]  /*0260*/  IMAD.WIDE R14, R15, 0x4, R12.reuse ;  /* 0x000000040f0e7825 */ /* 0x100fe200078e020c */
[----:B------:R-:W-:Y:S01]  /*0270*/  ISETP.LT.AND P1, PT, R24, 0x48, !P0 ;  /* 0x000000481800780c */ /* 0x000fe20004721270 */
[----:B------:R1:W3:Y:S01]  /*0280*/  @P6 LDG.E.EL R8, desc[UR4][R28.64] ;  /* 0x000000041c086981 */ /* 0x0002e2000c2e1900 */
[----:B------:R-:W-:Y:S01]  /*0290*/  IADD3 R20, R21, 0x3d4, RZ ;  /* 0x000003d415147810 */ /* 0x000fe20007ffe0ff */
[--C-:B------:R-:W-:Y:S01]  /*02a0*/  IMAD.WIDE R16, R17, 0x4, R12.reuse ;  /* 0x0000000411107825 */ /* 0x100fe200078e020c */
[----:B------:R-:W-:Y:S01]  /*02b0*/  HFMA2.MMA R23, -RZ, RZ, 0, 0 ;  /* 0x00000000ff177435 */ /* 0x000fe200000001ff */
[----:B------:R-:W-:Y:S01]  /*02c0*/  P2R R3, PR, RZ, 0x40 ;  /* 0x00000040ff037803 */ /* 0x000fe20000000000 */
[----:B------:R4:W3:Y:S01]  /*02d0*/  @P4 LDG.E.EL R6, desc[UR4][R14.64] ;  /* 0x000000040e064981 */ /* 0x0008e2000c2e1900 */
[----:B------:R-:W-:Y:S01]  /*02e0*/  IMAD.WIDE R26, R27, 0x4, R12 ;  /* 0x000000041b1a7825 */ /* 0x000fe200078e020c */
[----:B------:R-:W-:-:S02]  /*02f0*/  ISETP.NE.AND P6, PT, R18, RZ, PT ;  /* 0x000000ff1200720c */ /* 0x000fc40003fc5270 */
[----:B-1----:R-:W-:Y:S01]  /*0300*/  IADD3 R29, R21, 0x498, RZ ;  /* 0x00000498151d7810 */ /* 0x002fe20007ffe0ff */
[----:B------:R1:W3:Y:S01]  /*0310*/  @P3 LDG.E.EL R5, desc[UR4][R16.64] ;  /* 0x0000000410053981 */ /* 0x0002e2000c2e1900 */
[----:B------:R-:W-:Y:S01]  /*0320*/  MOV R18, RZ ;  /* 0x000000ff00127202 */ /* 0x000fe20000000f00 */
[--C-:B----4-:R-:W-:Y:S02]  /*0330*/  IMAD.WIDE R14, R20, 0x4, R12.reuse ;  /* 0x00000004140e7825 */ /* 0x110fe400078e020c */
[----:B------:R4:W3:Y:S04]  /*0340*/  @P5 LDG.E.EL R7, desc[UR4][R26.64] ;  /* 0x000000041a075981 */ /* 0x0008e8000c2e1900 */
[----:B------:R-:W3:Y:S01]  /*0350*/  @P2 LDG.E.EL R18, desc[UR4][R14.64] ;  /* 0x000000040e122981 */ /* 0x000ee2000c2e1900 */
[----:B-1----:R-:W-:-:S05]  /*0360*/  IMAD.WIDE R16, R29, 0x4, R12 ;  /* 0x000000041d107825 */ /* 0x002fca00078e020c */
[----:B------:R1:W3:Y:S01]  /*0370*/  @P1 LDG.E.EL R23, desc[UR4][R16.64] ;  /* 0x0000000410171981 */ /* 0x0002e2000c2e1900 */
[----:B------:R-:W-:Y:S01]  /*0380*/  IADD3 R21, R21, 0x55c, RZ ;  /* 0x0000055c15157810 */ /* 0x000fe20007ffe0ff */
[----:B----4-:R-:W-:-:S04]  /*0390*/  IMAD.HI R27, R19, 0x55555556, RZ ;  /* 0x55555556131b7827 */ /* 0x010fc800078e02ff */
[----:B------:R-:W-:Y:S02]  /*03a0*/  IMAD.WIDE R20, R21, 0x4, R12 ;  /* 0x0000000415147825 */ /* 0x000fe400078e020c */
[----:B------:R-:W4:Y:S01]  /*03b0*/  LDC.64 R12, c[0x0][0x218] ;  /* 0x00008600ff0c7b82 */ /* 0x000f220000000a00 */
[----:B------:R-:W-:Y:S02]  /*03c0*/  LEA.HI R28, R27, R27, RZ, 0x1 ;  /* 0x0000001b1b1c7211 */ /* 0x000fe400078f08ff */
[----:B------:R-:W-:-:S03]  /*03d0*/  LOP3.LUT R25, R19, 0x1c, RZ, 0xfc, !PT ;  /* 0x0000001c13197812 */ /* 0x000fc600078efcff */
[----:B------:R-:W-:Y:S01]  /*03e0*/  IMAD R19, R28, -0x3, R19 ;  /* 0xfffffffd1c137824 */ /* 0x000fe200078e0213 */
[----:B------:R-:W-:-:S03]  /*03f0*/  ISETP.LT.AND P0, PT, R25, 0x48, !P0 ;  /* 0x000000481900780c */ /* 0x000fc60004701270 */
[----:B------:R-:W-:Y:S01]  /*0400*/  IMAD R19, R10, 0x3, R19 ;  /* 0x000000030a137824 */ /* 0x000fe200078e0213 */
[----:B------:R-:W-:-:S03]  /*0410*/  MOV R26, RZ ;  /* 0x000000ff001a7202 */ /* 0x000fc60000000f00 */
[----:B------:R-:W-:Y:S02]  /*0420*/  IMAD R19, R28, 0x93, R19 ;  /* 0x000000931c137824 */ /* 0x000fe400078e0213 */
[----:B-1----:R-:W-:-:S04]  /*0430*/  IMAD.HI R16, R9, 0x55555556, RZ ;  /* 0x5555555609107827 */ /* 0x002fc800078e02ff */
[----:B------:R1:W5:Y:S01]  /*0440*/  @P0 LDG.E.EL R26, desc[UR4][R20.64] ;  /* 0x00000004141a0981 */ /* 0x000362000c2e1900 */
[----:B0---4-:R-:W-:Y:S01]  /*0450*/  IMAD.WIDE R14, R19, 0x4, R12 ;  /* 0x00000004130e7825 */ /* 0x011fe200078e020c */
[----:B------:R-:W-:-:S03]  /*0460*/  LEA.HI R16, R16, R16, RZ, 0x1 ;  /* 0x0000001010107211 */ /* 0x000fc600078f08ff */
[----:B------:R-:W-:-:S04]  /*0470*/  IMAD.HI R17, R11, 0x55555556, RZ ;  /* 0x555555560b117827 */ /* 0x000fc800078e02ff */
[----:B------:R-:W-:-:S04]  /*0480*/  IMAD R9, R16, -0x3, R9 ;  /* 0xfffffffd10097824 */ /* 0x000fc800078e0209 */
[----:B------:R-:W-:Y:S02]  /*0490*/  IMAD R9, R16, 0x93, R9 ;  /* 0x0000009310097824 */ /* 0x000fe400078e0209 */
[----:B------:R-:W-:-:S04]  /*04a0*/  IMAD.HI R16, R2, 0x55555556, RZ ;  /* 0x5555555602107827 */ /* 0x000fc800078e02ff */
[----:B------:R-:W-:Y:S01]  /*04b0*/  IMAD R9, R10, 0x3, R9 ;  /* 0x000000030a097824 */ /* 0x000fe200078e0209 */
[----:B--2---:R0:W-:Y:S01]  /*04c0*/  @P6 STG.E desc[UR4][R14.64], R0 ;  /* 0x000000000e006986 */ /* 0x0041e2000c101904 */
[----:B------:R-:W-:Y:S01]  /*04d0*/  ISETP.NE.AND P6, PT, R3, RZ, PT ;  /* 0x000000ff0300720c */ /* 0x000fe20003fc5270 */
[----:B------:R-:W-:-:S05]  /*04e0*/  IMAD.HI R3, R4, 0x55555556, RZ ;  /* 0x5555555604037827 */ /* 0x000fca00078e02ff */
[----:B------:R-:W-:-:S05]  /*04f0*/  LEA.HI R3, R3, R3, RZ, 0x1 ;  /* 0x0000000303037211 */ /* 0x000fca00078f08ff */
[----:B------:R-:W-:Y:S02]  /*0500*/  IMAD R4, R3, -0x3, R4 ;  /* 0xfffffffd03047824 */ /* 0x000fe400078e0204 */
[----:B0-----:R-:W-:-:S04]  /*0510*/  IMAD.HI R0, R22, 0x55555556, RZ ;  /* 0x5555555616007827 */ /* 0x001fc800078e02ff */
[----:B------:R-:W-:Y:S01]  /*0520*/  IMAD R3, R3, 0x93, R4 ;  /* 0x0000009303037824 */ /* 0x000fe200078e0204 */
[----:B------:R-:W-:Y:S01]  /*0530*/  LEA.HI R4, R17, R17, RZ, 0x1 ;  /* 0x0000001111047211 */ /* 0x000fe200078f08ff */
[----:B------:R-:W-:-:S04]  /*0540*/  IMAD.HI R17, R24, 0x55555556, RZ ;  /* 0x5555555618117827 */ /* 0x000fc800078e02ff */
[----:B------:R-:W-:Y:S01]  /*0550*/  IMAD.HI R14, R25, 0x55555556, RZ ;  /* 0x55555556190e7827 */ /* 0x000fe200078e02ff */
[----:B------:R-:W-:-:S03]  /*0560*/  LEA.HI R15, R16, R16, RZ, 0x1 ;  /* 0x00000010100f7211 */ /* 0x000fc600078f08ff */
[----:B------:R-:W-:Y:S01]  /*0570*/  IMAD R19, R4, -0x3, R11 ;  /* 0xfffffffd04137824 */ /* 0x000fe200078e020b */
[----:B------:R-:W-:Y:S02]  /*0580*/  LEA.HI R11, R0, R0, RZ, 0x1 ;  /* 0x00000000000b7211 */ /* 0x000fe400078f08ff */
[----:B------:R-:W-:Y:S02]  /*0590*/  LEA.HI R17, R17, R17, RZ, 0x1 ;  /* 0x0000001111117211 */ /* 0x000fe400078f08ff */
[----:B------:R-:W-:Y:S01]  /*05a0*/  LEA.HI R0, R14, R14, RZ, 0x1 ;  /* 0x0000000e0e007211 */ /* 0x000fe200078f08ff */
[----:B------:R-:W-:Y:S02]  /*05b0*/  IMAD R2, R15, -0x3, R2 ;  /* 0xfffffffd0f027824 */ /* 0x000fe400078e0202 */
[----:B------:R-:W-:Y:S02]  /*05c0*/  IMAD R22, R11, -0x3, R22 ;  /* 0xfffffffd0b167824 */ /* 0x000fe400078e0216 */
[----:B------:R-:W-:-:S02]  /*05d0*/  IMAD R24, R17, -0x3, R24 ;  /* 0xfffffffd11187824 */ /* 0x000fc400078e0218 */
[----:B------:R-:W-:Y:S02]  /*05e0*/  IMAD R25, R0, -0x3, R25 ;  /* 0xfffffffd00197824 */ /* 0x000fe400078e0219 */
[----:B------:R-:W-:Y:S02]  /*05f0*/  IMAD R19, R4, 0x93, R19 ;  /* 0x0000009304137824 */ /* 0x000fe400078e0213 */
[----:B-1----:R-:W-:Y:S02]  /*0600*/  IMAD R21, R15, 0x93, R2 ;  /* 0x000000930f157824 */ /* 0x002fe400078e0202 */
[----:B------:R-:W-:Y:S02]  /*0610*/  IMAD R11, R11, 0x93, R22 ;  /* 0x000000930b0b7824 */ /* 0x000fe400078e0216 */
[----:B------:R-:W-:Y:S02]  /*0620*/  IMAD R27, R17, 0x93, R24 ;  /* 0x00000093111b7824 */ /* 0x000fe400078e0218 */
[----:B------:R-:W-:-:S02]  /*0630*/  IMAD R29, R0, 0x93, R25 ;  /* 0x00000093001d7824 */ /* 0x000fc400078e0219 */
[C---:B------:R-:W-:Y:S02]  /*0640*/  IMAD R3, R10.reuse, 0x3, R3 ;  /* 0x000000030a037824 */ /* 0x040fe400078e0203 */
[C---:B------:R-:W-:Y:S02]  /*0650*/  IMAD R15, R10.reuse, 0x3, R19 ;  /* 0x000000030a0f7824 */ /* 0x040fe400078e0213 */
[C---:B------:R-:W-:Y:S02]  /*0660*/  IMAD R17, R10.reuse, 0x3, R21 ;  /* 0x000000030a117824 */ /* 0x040fe400078e0215 */
[C---:B------:R-:W-:Y:S02]  /*0670*/  IMAD R21, R10.reuse, 0x3, R11 ;  /* 0x000000030a157824 */ /* 0x040fe400078e020b */
[C---:B------:R-:W-:Y:S02]  /*0680*/  IMAD R25, R10.reuse, 0x3, R27 ;  /* 0x000000030a197824 */ /* 0x040fe400078e021b */
[----:B------:R-:W-:-:S02]  /*0690*/  IMAD R29, R10, 0x3, R29 ;  /* 0x000000030a1d7824 */ /* 0x000fc400078e021d */
[----:B------:R-:W-:-:S04]  /*06a0*/  IMAD.WIDE R2, R3, 0x4, R12 ;  /* 0x0000000403027825 */ /* 0x000fc800078e020c */
[--C-:B------:R-:W-:Y:S01]  /*06b0*/  IMAD.WIDE R10, R9, 0x4, R12.reuse ;  /* 0x00000004090a7825 */ /* 0x100fe200078e020c */
[----:B---3--:R0:W-:Y:S03]  /*06c0*/  @P6 STG.E desc[UR4][R2.64], R8 ;  /* 0x0000000802006986 */ /* 0x0081e6000c101904 */
[--C-:B------:R-:W-:Y:S01]  /*06d0*/  IMAD.WIDE R14, R15, 0x4, R12.reuse ;  /* 0x000000040f0e7825 */ /* 0x100fe200078e020c */
[----:B------:R0:W-:Y:S03]  /*06e0*/  @P5 STG.E desc[UR4][R10.64], R7 ;  /* 0x000000070a005986 */ /* 0x0001e6000c101904 */
[--C-:B------:R-:W-:Y:S01]  /*06f0*/  IMAD.WIDE R16, R17, 0x4, R12.reuse ;  /* 0x0000000411107825 */ /* 0x100fe200078e020c */
[----:B------:R0:W-:Y:S03]  /*0700*/  @P4 STG.E desc[UR4][R14.64], R6 ;  /* 0x000000060e004986 */ /* 0x0001e6000c101904 */
[--C-:B------:R-:W-:Y:S01]  /*0710*/  IMAD.WIDE R20, R21, 0x4, R12.reuse ;  /* 0x0000000415147825 */ /* 0x100fe200078e020c */
[----:B------:R0:W-:Y:S03]  /*0720*/  @P3 STG.E desc[UR4][R16.64], R5 ;  /* 0x0000000510003986 */ /* 0x0001e6000c101904 */
[--C-:B------:R-:W-:Y:S01]  /*0730*/  IMAD.WIDE R24, R25, 0x4, R12.reuse ;  /* 0x0000000419187825 */ /* 0x100fe200078e020c */
[----:B------:R0:W-:Y:S04]  /*0740*/  @P2 STG.E desc[UR4][R20.64], R18 ;  /* 0x0000001214002986 */ /* 0x0001e8000c101904 */
[----:B------:R0:W-:Y:S01]  /*0750*/  @P1 STG.E desc[UR4][R24.64], R23 ;  /* 0x0000001718001986 */ /* 0x0001e2000c101904 */
[----:B------:R-:W-:Y:S01]  /*0760*/  IMAD.WIDE R12, R29, 0x4, R12 ;  /* 0x000000041d0c7825 */ /* 0x000fe200078e020c */
[----:B0-----:R-:W-:Y:S06]  /*0770*/  @!P0 EXIT ;  /* 0x000000000000894d */ /* 0x001fec0003800000 */
[----:B-----5:R-:W-:Y:S01]  /*0780*/  STG.E desc[UR4][R12.64], R26 ;  /* 0x0000001a0c007986 */ /* 0x020fe2000c101904 */
[----:B------:R-:W-:Y:S05]  /*0790*/  EXIT ;  /* 0x000000000000794d */ /* 0x000fea0003800000 */
.L_x_0:
[----:B------:R-:W-:-:S00]  /*07a0*/  BRA `(.L_x_0) ;  /* 0xfffffffc00fc7947 */ /* 0x000fc0000383ffff */
[----:B------:R-:W-:-:S00]  /*07b0*/  NOP ;  /* 0x0000000000007918 */ /* 0x000fc00000000000 */
        /* <DEDUP_REMOVED lines=12> */
.L_x_1:


//--------------------- .nv.constant0.triton_poi_fused_0 --------------------------
	.section	.nv.constant0.triton_poi_fused_0,"a",@progbits
	.sectionflags	@""
	.align	4
.nv.constant0.triton_poi_fused_0:
	.zero		552
